//
// Generated by NVIDIA NVVM Compiler
//
// Compiler Build ID: CL-36424714
// Cuda compilation tools, release 13.0, V13.0.88
// Based on NVVM 20.0.0
//

.version 9.0
.target sm_100
.address_size 64

	// .globl	_Z20matrixMultiplicationPfS_S_i

.visible .entry _Z20matrixMultiplicationPfS_S_i(
	.param .u64 .ptr .align 1 _Z20matrixMultiplicationPfS_S_i_param_0,
	.param .u64 .ptr .align 1 _Z20matrixMultiplicationPfS_S_i_param_1,
	.param .u64 .ptr .align 1 _Z20matrixMultiplicationPfS_S_i_param_2,
	.param .u32 _Z20matrixMultiplicationPfS_S_i_param_3
)
{
	.reg .pred 	%p<10>;
	.reg .b32 	%r<81>;
	.reg .b32 	%f<67>;
	.reg .b64 	%rd<48>;

	ld.param.u64 	%rd5, [_Z20matrixMultiplicationPfS_S_i_param_0];
	ld.param.u64 	%rd6, [_Z20matrixMultiplicationPfS_S_i_param_1];
	ld.param.u64 	%rd4, [_Z20matrixMultiplicationPfS_S_i_param_2];
	ld.param.u32 	%r44, [_Z20matrixMultiplicationPfS_S_i_param_3];
	cvta.to.global.u64 	%rd1, %rd6;
	cvta.to.global.u64 	%rd2, %rd5;
	mov.u32 	%r45, %ctaid.x;
	mov.u32 	%r46, %ntid.x;
	mov.u32 	%r47, %tid.x;
	mad.lo.s32 	%r1, %r45, %r46, %r47;
	mov.u32 	%r48, %ctaid.y;
	mov.u32 	%r49, %ntid.y;
	mul.lo.s32 	%r2, %r48, %r49;
	mov.u32 	%r3, %tid.y;
	add.s32 	%r50, %r2, %r3;
	max.s32 	%r51, %r1, %r50;
	setp.ge.s32 	%p1, %r51, %r44;
	@%p1 bra 	$L__BB0_13;
	mul.lo.s32 	%r5, %r44, %r1;
	and.b32  	%r6, %r44, 7;
	setp.lt.u32 	%p2, %r44, 8;
	mov.f32 	%f66, 0f00000000;
	mov.b32 	%r79, 0;
	@%p2 bra 	$L__BB0_4;
	and.b32  	%r79, %r44, 2147483640;
	neg.s32 	%r77, %r79;
	add.s32 	%r53, %r3, %r44;
	add.s32 	%r76, %r53, %r2;
	shl.b32 	%r10, %r44, 3;
	shl.b32 	%r54, %r44, 1;
	add.s32 	%r75, %r50, %r54;
	mad.lo.s32 	%r74, %r44, 3, %r50;
	shl.b32 	%r55, %r44, 2;
	add.s32 	%r73, %r50, %r55;
	mad.lo.s32 	%r72, %r44, 5, %r50;
	mad.lo.s32 	%r71, %r44, 6, %r50;
	mad.lo.s32 	%r70, %r44, 7, %r50;
	add.s64 	%rd3, %rd2, 16;
	mov.f32 	%f66, 0f00000000;
	mov.u32 	%r68, %r5;
	mov.u32 	%r69, %r50;
$L__BB0_3:
	.pragma "nounroll";
	mul.wide.s32 	%rd7, %r68, 4;
	add.s64 	%rd8, %rd3, %rd7;
	ld.global.f32 	%f16, [%rd8+-16];
	mul.wide.u32 	%rd9, %r69, 4;
	add.s64 	%rd10, %rd1, %rd9;
	ld.global.f32 	%f17, [%rd10];
	fma.rn.f32 	%f18, %f16, %f17, %f66;
	ld.global.f32 	%f19, [%rd8+-12];
	mul.wide.u32 	%rd11, %r76, 4;
	add.s64 	%rd12, %rd1, %rd11;
	ld.global.f32 	%f20, [%rd12];
	fma.rn.f32 	%f21, %f19, %f20, %f18;
	ld.global.f32 	%f22, [%rd8+-8];
	mul.wide.u32 	%rd13, %r75, 4;
	add.s64 	%rd14, %rd1, %rd13;
	ld.global.f32 	%f23, [%rd14];
	fma.rn.f32 	%f24, %f22, %f23, %f21;
	ld.global.f32 	%f25, [%rd8+-4];
	mul.wide.u32 	%rd15, %r74, 4;
	add.s64 	%rd16, %rd1, %rd15;
	ld.global.f32 	%f26, [%rd16];
	fma.rn.f32 	%f27, %f25, %f26, %f24;
	ld.global.f32 	%f28, [%rd8];
	mul.wide.u32 	%rd17, %r73, 4;
	add.s64 	%rd18, %rd1, %rd17;
	ld.global.f32 	%f29, [%rd18];
	fma.rn.f32 	%f30, %f28, %f29, %f27;
	ld.global.f32 	%f31, [%rd8+4];
	mul.wide.u32 	%rd19, %r72, 4;
	add.s64 	%rd20, %rd1, %rd19;
	ld.global.f32 	%f32, [%rd20];
	fma.rn.f32 	%f33, %f31, %f32, %f30;
	ld.global.f32 	%f34, [%rd8+8];
	mul.wide.u32 	%rd21, %r71, 4;
	add.s64 	%rd22, %rd1, %rd21;
	ld.global.f32 	%f35, [%rd22];
	fma.rn.f32 	%f36, %f34, %f35, %f33;
	ld.global.f32 	%f37, [%rd8+12];
	mul.wide.u32 	%rd23, %r70, 4;
	add.s64 	%rd24, %rd1, %rd23;
	ld.global.f32 	%f38, [%rd24];
	fma.rn.f32 	%f66, %f37, %f38, %f36;
	add.s32 	%r77, %r77, 8;
	add.s32 	%r76, %r76, %r10;
	add.s32 	%r75, %r75, %r10;
	add.s32 	%r74, %r74, %r10;
	add.s32 	%r73, %r73, %r10;
	add.s32 	%r72, %r72, %r10;
	add.s32 	%r71, %r71, %r10;
	add.s32 	%r70, %r70, %r10;
	add.s32 	%r69, %r69, %r10;
	add.s32 	%r68, %r68, 8;
	setp.ne.s32 	%p3, %r77, 0;
	@%p3 bra 	$L__BB0_3;
$L__BB0_4:
	setp.eq.s32 	%p4, %r6, 0;
	@%p4 bra 	$L__BB0_12;
	and.b32  	%r38, %r44, 3;
	setp.lt.u32 	%p5, %r6, 4;
	@%p5 bra 	$L__BB0_7;
	add.s32 	%r56, %r79, %r5;
	mul.wide.s32 	%rd25, %r56, 4;
	add.s64 	%rd26, %rd2, %rd25;
	ld.global.f32 	%f40, [%rd26];
	mad.lo.s32 	%r57, %r79, %r44, %r50;
	mul.wide.u32 	%rd27, %r57, 4;
	add.s64 	%rd28, %rd1, %rd27;
	ld.global.f32 	%f41, [%rd28];
	fma.rn.f32 	%f42, %f40, %f41, %f66;
	ld.global.f32 	%f43, [%rd26+4];
	add.s32 	%r58, %r57, %r44;
	mul.wide.u32 	%rd29, %r58, 4;
	add.s64 	%rd30, %rd1, %rd29;
	ld.global.f32 	%f44, [%rd30];
	fma.rn.f32 	%f45, %f43, %f44, %f42;
	ld.global.f32 	%f46, [%rd26+8];
	add.s32 	%r59, %r58, %r44;
	mul.wide.u32 	%rd31, %r59, 4;
	add.s64 	%rd32, %rd1, %rd31;
	ld.global.f32 	%f47, [%rd32];
	fma.rn.f32 	%f48, %f46, %f47, %f45;
	ld.global.f32 	%f49, [%rd26+12];
	add.s32 	%r60, %r59, %r44;
	mul.wide.u32 	%rd33, %r60, 4;
	add.s64 	%rd34, %rd1, %rd33;
	ld.global.f32 	%f50, [%rd34];
	fma.rn.f32 	%f66, %f49, %f50, %f48;
	add.s32 	%r79, %r79, 4;
$L__BB0_7:
	setp.eq.s32 	%p6, %r38, 0;
	@%p6 bra 	$L__BB0_12;
	setp.eq.s32 	%p7, %r38, 1;
	@%p7 bra 	$L__BB0_10;
	add.s32 	%r61, %r79, %r5;
	mul.wide.s32 	%rd35, %r61, 4;
	add.s64 	%rd36, %rd2, %rd35;
	ld.global.f32 	%f52, [%rd36];
	mad.lo.s32 	%r62, %r79, %r44, %r50;
	mul.wide.u32 	%rd37, %r62, 4;
	add.s64 	%rd38, %rd1, %rd37;
	ld.global.f32 	%f53, [%rd38];
	fma.rn.f32 	%f54, %f52, %f53, %f66;
	ld.global.f32 	%f55, [%rd36+4];
	add.s32 	%r63, %r62, %r44;
	mul.wide.u32 	%rd39, %r63, 4;
	add.s64 	%rd40, %rd1, %rd39;
	ld.global.f32 	%f56, [%rd40];
	fma.rn.f32 	%f66, %f55, %f56, %f54;
	add.s32 	%r79, %r79, 2;
$L__BB0_10:
	and.b32  	%r64, %r44, 1;
	setp.eq.b32 	%p8, %r64, 1;
	not.pred 	%p9, %p8;
	@%p9 bra 	$L__BB0_12;
	add.s32 	%r65, %r79, %r5;
	mul.wide.s32 	%rd41, %r65, 4;
	add.s64 	%rd42, %rd2, %rd41;
	ld.global.f32 	%f57, [%rd42];
	mad.lo.s32 	%r66, %r79, %r44, %r50;
	mul.wide.u32 	%rd43, %r66, 4;
	add.s64 	%rd44, %rd1, %rd43;
	ld.global.f32 	%f58, [%rd44];
	fma.rn.f32 	%f66, %f57, %f58, %f66;
$L__BB0_12:
	add.s32 	%r67, %r5, %r50;
	cvta.to.global.u64 	%rd45, %rd4;
	mul.wide.s32 	%rd46, %r67, 4;
	add.s64 	%rd47, %rd45, %rd46;
	st.global.f32 	[%rd47], %f66;
$L__BB0_13:
	ret;

}


// ===== COMPILED SASS (sm_100) =====

	.target	sm_100

	.elftype	@"ET_EXEC"


//--------------------- .note.nv.tkinfo           --------------------------
	.section	.note.nv.tkinfo,"",@"SHT_NOTE"
	.sectionflags	@"SHF_NOTE_NV_TKINFO"
	.tkinfo
        /*0018*/ 	.word	0x00000002
        /*0030*/ 	.string	""
        /*0030*/ 	.string	"ptxas"
        /*0030*/ 	.string	"Cuda compilation tools, release 13.0, V13.0.88"
        /*0030*/ 	.string	"Build cuda_13.0.r13.0/compiler.36424714_0"
        /*0030*/ 	.string	"-arch sm_100 -m 64 "



//--------------------- .note.nv.cuinfo           --------------------------
	.section	.note.nv.cuinfo,"",@"SHT_NOTE"
	.sectionflags	@"SHF_NOTE_NV_CUINFO"
        /*0018*/ 	.short	0x0002
        /*001a*/ 	.short	0x0064
        /*001c*/ 	.short	0x0082
	.zero		2


//--------------------- .nv.info                  --------------------------
	.section	.nv.info,"",@"SHT_CUDA_INFO"
	.align	4


	//----- nvinfo : EIATTR_REGCOUNT
	.align		4
        /*0000*/ 	.byte	0x04, 0x2f
        /*0002*/ 	.short	(.L_1 - .L_0)
	.align		4
.L_0:
        /*0004*/ 	.word	index@(_Z20matrixMultiplicationPfS_S_i)
        /*0008*/ 	.word	0x00000020


	//----- nvinfo : EIATTR_FRAME_SIZE
	.align		4
.L_1:
        /*000c*/ 	.byte	0x04, 0x11
        /*000e*/ 	.short	(.L_3 - .L_2)
	.align		4
.L_2:
        /*0010*/ 	.word	index@(_Z20matrixMultiplicationPfS_S_i)
        /*0014*/ 	.word	0x00000000


	//----- nvinfo : EIATTR_MIN_STACK_SIZE
	.align		4
.L_3:
        /*0018*/ 	.byte	0x04, 0x12
        /*001a*/ 	.short	(.L_5 - .L_4)
	.align		4
.L_4:
        /*001c*/ 	.word	index@(_Z20matrixMultiplicationPfS_S_i)
        /*0020*/ 	.word	0x00000000
.L_5:


//--------------------- .nv.compat                --------------------------
	.section	.nv.compat,"",@"SHT_CUDA_COMPAT_INFO"
	.align	4
        /*0000*/ 	.byte	0x02, 0x09, 0x00, 0x00, 0x02, 0x02, 0x01, 0x00, 0x02, 0x05, 0x05, 0x00, 0x03, 0x07, 0x01, 0x01
        /*0010*/ 	.byte	0x02, 0x03, 0x00, 0x00, 0x02, 0x06, 0x01, 0x00, 0x04, 0x0b, 0x08, 0x00, 0x09, 0x00, 0x00, 0x00
        /*0020*/ 	.byte	0x00, 0x00, 0x00, 0x00


//--------------------- .nv.info._Z20matrixMultiplicationPfS_S_i --------------------------
	.section	.nv.info._Z20matrixMultiplicationPfS_S_i,"",@"SHT_CUDA_INFO"
	.sectionflags	@""
	.align	4


	//----- nvinfo : EIATTR_CUDA_API_VERSION
	.align		4
        /*0000*/ 	.byte	0x04, 0x37
        /*0002*/ 	.short	(.L_7 - .L_6)
.L_6:
        /*0004*/ 	.word	0x00000082


	//----- nvinfo : EIATTR_KPARAM_INFO
	.align		4
.L_7:
        /*0008*/ 	.byte	0x04, 0x17
        /*000a*/ 	.short	(.L_9 - .L_8)
.L_8:
        /*000c*/ 	.word	0x00000000
        /*0010*/ 	.short	0x0003
        /*0012*/ 	.short	0x0018
        /*0014*/ 	.byte	0x00, 0xf0, 0x11, 0x00


	//----- nvinfo : EIATTR_KPARAM_INFO
	.align		4
.L_9:
        /*0018*/ 	.byte	0x04, 0x17
        /*001a*/ 	.short	(.L_11 - .L_10)
.L_10:
        /*001c*/ 	.word	0x00000000
        /*0020*/ 	.short	0x0002
        /*0022*/ 	.short	0x0010
        /*0024*/ 	.byte	0x00, 0xf5, 0x21, 0x00


	//----- nvinfo : EIATTR_KPARAM_INFO
	.align		4
.L_11:
        /*0028*/ 	.byte	0x04, 0x17
        /*002a*/ 	.short	(.L_13 - .L_12)
.L_12:
        /*002c*/ 	.word	0x00000000
        /*0030*/ 	.short	0x0001
        /*0032*/ 	.short	0x0008
        /*0034*/ 	.byte	0x00, 0xf5, 0x21, 0x00


	//----- nvinfo : EIATTR_KPARAM_INFO
	.align		4
.L_13:
        /*0038*/ 	.byte	0x04, 0x17
        /*003a*/ 	.short	(.L_15 - .L_14)
.L_14:
        /*003c*/ 	.word	0x00000000
        /*0040*/ 	.short	0x0000
        /*0042*/ 	.short	0x0000
        /*0044*/ 	.byte	0x00, 0xf5, 0x21, 0x00


	//----- nvinfo : EIATTR_SPARSE_MMA_MASK
	.align		4
.L_15:
        /*0048*/ 	.byte	0x03, 0x50
        /*004a*/ 	.short	0x0000


	//----- nvinfo : EIATTR_MAXREG_COUNT
	.align		4
        /*004c*/ 	.byte	0x03, 0x1b
        /*004e*/ 	.short	0x00ff


	//----- nvinfo : EIATTR_MERCURY_ISA_VERSION
	.align		4
        /*0050*/ 	.byte	0x03, 0x5f
        /*0052*/ 	.short	0x0101


	//----- nvinfo : EIATTR_VRC_CTA_INIT_COUNT
	.align		4
        /*0054*/ 	.byte	0x02, 0x4a
	.zero		1
	.zero		1


	//----- nvinfo : EIATTR_EXIT_INSTR_OFFSETS
	.align		4
        /*0058*/ 	.byte	0x04, 0x1c
        /*005a*/ 	.short	(.L_17 - .L_16)


	//   ....[0]....
.L_16:
        /*005c*/ 	.word	0x000000d0


	//   ....[1]....
        /*0060*/ 	.word	0x00000930


	//----- nvinfo : EIATTR_CBANK_PARAM_SIZE
	.align		4
.L_17:
        /*0064*/ 	.byte	0x03, 0x19
        /*0066*/ 	.short	0x001c


	//----- nvinfo : EIATTR_PARAM_CBANK
	.align		4
        /*0068*/ 	.byte	0x04, 0x0a
        /*006a*/ 	.short	(.L_19 - .L_18)
	.align		4
.L_18:
        /*006c*/ 	.word	index@(.nv.constant0._Z20matrixMultiplicationPfS_S_i)
        /*0070*/ 	.short	0x0380
        /*0072*/ 	.short	0x001c


	//----- nvinfo : EIATTR_SW_WAR
	.align		4
.L_19:
        /*0074*/ 	.byte	0x04, 0x36
        /*0076*/ 	.short	(.L_21 - .L_20)
.L_20:
        /*0078*/ 	.word	0x00000008
.L_21:


//--------------------- .nv.callgraph             --------------------------
	.section	.nv.callgraph,"",@"SHT_CUDA_CALLGRAPH"
	.align	4
	.sectionentsize	8
	.align		4
        /*0000*/ 	.word	0x00000000
	.align		4
        /*0004*/ 	.word	0xffffffff
	.align		4
        /*0008*/ 	.word	0x00000000
	.align		4
        /*000c*/ 	.word	0xfffffffe
	.align		4
        /*0010*/ 	.word	0x00000000
	.align		4
        /*0014*/ 	.word	0xfffffffd
	.align		4
        /*0018*/ 	.word	0x00000000
	.align		4
        /*001c*/ 	.word	0xfffffffc


//--------------------- .text._Z20matrixMultiplicationPfS_S_i --------------------------
	.section	.text._Z20matrixMultiplicationPfS_S_i,"ax",@progbits
	.align	128
        .global         _Z20matrixMultiplicationPfS_S_i
        .type           _Z20matrixMultiplicationPfS_S_i,@function
        .size           _Z20matrixMultiplicationPfS_S_i,(.L_x_5 - _Z20matrixMultiplicationPfS_S_i)
        .other          _Z20matrixMultiplicationPfS_S_i,@"STO_CUDA_ENTRY STV_DEFAULT"
_Z20matrixMultiplicationPfS_S_i:
.text._Z20matrixMultiplicationPfS_S_i:
[----:B------:R-:W-:Y:S01]  /*0000*/  LDC R1, c[0x0][0x37c] ;  /* 0x0000df00ff017b82 */ /* 0x000fe20000000800 */
[----:B------:R-:W0:Y:S07]  /*0010*/  S2R R3, SR_TID.X ;  /* 0x0000000000037919 */ /* 0x000e2e0000002100 */
[----:B------:R-:W1:Y:S01]  /*0020*/  S2UR UR4, SR_CTAID.Y ;  /* 0x00000000000479c3 */ /* 0x000e620000002600 */
[----:B------:R-:W2:Y:S07]  /*0030*/  S2R R9, SR_TID.Y ;  /* 0x0000000000097919 */ /* 0x000eae0000002200 */
[----:B------:R-:W0:Y:S08]  /*0040*/  S2UR UR6, SR_CTAID.X ;  /* 0x00000000000679c3 */ /* 0x000e300000002500 */
[----:B------:R-:W0:Y:S01]  /*0050*/  LDC R4, c[0x0][0x360] ;  /* 0x0000d800ff047b82 */ /* 0x000e220000000800 */
[----:B------:R-:W1:Y:S07]  /*0060*/  LDCU UR5, c[0x0][0x364] ;  /* 0x00006c80ff0577ac */ /* 0x000e6e0008000800 */
[----:B------:R-:W3:Y:S01]  /*0070*/  LDC R0, c[0x0][0x398] ;  /* 0x0000e600ff007b82 */ /* 0x000ee20000000800 */
[----:B-1----:R-:W-:Y:S01]  /*0080*/  UIMAD UR4, UR4, UR5, URZ ;  /* 0x00000005040472a4 */ /* 0x002fe2000f8e02ff */
[----:B0-----:R-:W-:-:S05]  /*0090*/  IMAD R4, R4, UR6, R3 ;  /* 0x0000000604047c24 */ /* 0x001fca000f8e0203 */
[----:B--2---:R-:W-:-:S04]  /*00a0*/  IADD3 R3, PT, PT, R9, UR4, RZ ;  /* 0x0000000409037c10 */ /* 0x004fc8000fffe0ff */
[----:B------:R-:W-:-:S04]  /*00b0*/  VIMNMX R5, PT, PT, R4, R3, !PT ;  /* 0x0000000304057248 */ /* 0x000fc80007fe0100 */
[----:B---3--:R-:W-:-:S13]  /*00c0*/  ISETP.GE.AND P0, PT, R5, R0, PT ;  /* 0x000000000500720c */ /* 0x008fda0003f06270 */
[----:B------:R-:W-:Y:S05]  /*00d0*/  @P0 EXIT ;  /* 0x000000000000094d */ /* 0x000fea0003800000 */
[C---:B------:R-:W-:Y:S01]  /*00e0*/  ISETP.GE.U32.AND P1, PT, R0.reuse, 0x8, PT ;  /* 0x000000080000780c */ /* 0x040fe20003f26070 */
[----:B------:R-:W0:Y:S01]  /*00f0*/  LDCU.64 UR8, c[0x0][0x358] ;  /* 0x00006b00ff0877ac */ /* 0x000e220008000a00 */
[----:B------:R-:W-:Y:S01]  /*0100*/  LOP3.LUT R2, R0, 0x7, RZ, 0xc0, !PT ;  /* 0x0000000700027812 */ /* 0x000fe200078ec0ff */
[----:B------:R-:W-:Y:S02]  /*0110*/  HFMA2 R10, -RZ, RZ, 0, 0 ;  /* 0x00000000ff0a7431 */ /* 0x000fe400000001ff */
[----:B------:R-:W-:Y:S01]  /*0120*/  IMAD R4, R4, R0, RZ ;  /* 0x0000000004047224 */ /* 0x000fe200078e02ff */
[----:B------:R-:W-:Y:S02]  /*0130*/  MOV R7, RZ ;  /* 0x000000ff00077202 */ /* 0x000fe40000000f00 */
[----:B------:R-:W-:-:S05]  /*0140*/  ISETP.NE.AND P0, PT, R2, RZ, PT ;  /* 0x000000ff0200720c */ /* 0x000fca0003f05270 */
[----:B------:R-:W-:Y:S08]  /*0150*/  @!P1 BRA `(.L_x_0) ;  /* 0x0000000000fc9947 */ /* 0x000ff00003800000 */
[----:B------:R-:W1:Y:S01]  /*0160*/  LDCU.64 UR6, c[0x0][0x380] ;  /* 0x00007000ff0677ac */ /* 0x000e620008000a00 */
[C---:B------:R-:W-:Y:S01]  /*0170*/  LOP3.LUT R7, R0.reuse, 0x7ffffff8, RZ, 0xc0, !PT ;  /* 0x7ffffff800077812 */ /* 0x040fe200078ec0ff */
[C-C-:B------:R-:W-:Y:S01]  /*0180*/  IMAD R11, R0.reuse, 0x3, R3.reuse ;  /* 0x00000003000b7824 */ /* 0x140fe200078e0203 */
[CC--:B------:R-:W-:Y:S01]  /*0190*/  LEA R5, R0.reuse, R3.reuse, 0x1 ;  /* 0x0000000300057211 */ /* 0x0c0fe200078e08ff */
[C-C-:B------:R-:W-:Y:S01]  /*01a0*/  IMAD R15, R0.reuse, 0x5, R3.reuse ;  /* 0x00000005000f7824 */ /* 0x140fe200078e0203 */
[CC--:B------:R-:W-:Y:S01]  /*01b0*/  LEA R13, R0.reuse, R3.reuse, 0x2 ;  /* 0x00000003000d7211 */ /* 0x0c0fe200078e10ff */
[C-C-:B------:R-:W-:Y:S01]  /*01c0*/  IMAD R17, R0.reuse, 0x6, R3.reuse ;  /* 0x0000000600117824 */ /* 0x140fe200078e0203 */
[----:B------:R-:W-:Y:S01]  /*01d0*/  MOV R10, RZ ;  /* 0x000000ff000a7202 */ /* 0x000fe20000000f00 */
[----:B------:R-:W-:Y:S01]  /*01e0*/  IMAD R25, R0, 0x7, R3 ;  /* 0x0000000700197824 */ /* 0x000fe200078e0203 */
[----:B------:R-:W-:Y:S02]  /*01f0*/  MOV R8, R4 ;  /* 0x0000000400087202 */ /* 0x000fe40000000f00 */
[----:B------:R-:W-:-:S02]  /*0200*/  MOV R29, R3 ;  /* 0x00000003001d7202 */ /* 0x000fc40000000f00 */
[----:B------:R-:W-:Y:S02]  /*0210*/  IADD3 R6, PT, PT, -R7, RZ, RZ ;  /* 0x000000ff07067210 */ /* 0x000fe40007ffe1ff */
[----:B------:R-:W-:Y:S01]  /*0220*/  IADD3 R9, PT, PT, R0, UR4, R9 ;  /* 0x0000000400097c10 */ /* 0x000fe2000fffe009 */
[----:B-1----:R-:W-:-:S04]  /*0230*/  UIADD3 UR5, UP0, UPT, UR6, 0x10, URZ ;  /* 0x0000001006057890 */ /* 0x002fc8000ff1e0ff */
[----:B------:R-:W-:-:S12]  /*0240*/  UIADD3.X UR4, UPT, UPT, URZ, UR7, URZ, UP0, !UPT ;  /* 0x00000007ff047290 */ /* 0x000fd800087fe4ff */
.L_x_1:
[----:B------:R-:W1:Y:S01]  /*0250*/  LDC.64 R18, c[0x0][0x388] ;  /* 0x0000e200ff127b82 */ /* 0x000e620000000a00 */
[----:B------:R-:W-:Y:S02]  /*0260*/  MOV R20, UR5 ;  /* 0x0000000500147c02 */ /* 0x000fe40008000f00 */
[----:B------:R-:W-:-:S03]  /*0270*/  MOV R21, UR4 ;  /* 0x0000000400157c02 */ /* 0x000fc60008000f00 */
[----:B------:R-:W-:-:S05]  /*0280*/  IMAD.WIDE R20, R8, 0x4, R20 ;  /* 0x0000000408147825 */ /* 0x000fca00078e0214 */
[----:B0-----:R-:W2:Y:S04]  /*0290*/  LDG.E R12, desc[UR8][R20.64+-0x10] ;  /* 0xfffff008140c7981 */ /* 0x001ea8000c1e1900 */
[----:B------:R-:W3:Y:S04]  /*02a0*/  LDG.E R14, desc[UR8][R20.64+-0xc] ;  /* 0xfffff408140e7981 */ /* 0x000ee8000c1e1900 */
[----:B------:R-:W4:Y:S01]  /*02b0*/  LDG.E R28, desc[UR8][R20.64+-0x8] ;  /* 0xfffff808141c7981 */ /* 0x000f22000c1e1900 */
[----:B-1----:R-:W-:-:S03]  /*02c0*/  IMAD.WIDE.U32 R22, R29, 0x4, R18 ;  /* 0x000000041d167825 */ /* 0x002fc600078e0012 */
[----:B------:R-:W5:Y:S04]  /*02d0*/  LDG.E R16, desc[UR8][R20.64+-0x4] ;  /* 0xfffffc0814107981 */ /* 0x000f68000c1e1900 */
[----:B------:R-:W2:Y:S01]  /*02e0*/  LDG.E R23, desc[UR8][R22.64] ;  /* 0x0000000816177981 */ /* 0x000ea2000c1e1900 */
[----:B------:R-:W-:-:S04]  /*02f0*/  IMAD.WIDE.U32 R26, R9, 0x4, R18 ;  /* 0x00000004091a7825 */ /* 0x000fc800078e0012 */
[----:B--2---:R-:W-:Y:S01]  /*0300*/  FFMA R10, R12, R23, R10 ;  /* 0x000000170c0a7223 */ /* 0x004fe2000000000a */
[--C-:B------:R-:W-:Y:S01]  /*0310*/  IMAD.WIDE.U32 R22, R5, 0x4, R18.reuse ;  /* 0x0000000405167825 */ /* 0x100fe200078e0012 */
[----:B------:R0:W3:Y:S05]  /*0320*/  LDG.E R12, desc[UR8][R26.64] ;  /* 0x000000081a0c7981 */ /* 0x0000ea000c1e1900 */
[----:B------:R-:W4:Y:S01]  /*0330*/  LDG.E R23, desc[UR8][R22.64] ;  /* 0x0000000816177981 */ /* 0x000f22000c1e1900 */
[----:B0-----:R-:W-:-:S05]  /*0340*/  IMAD.WIDE.U32 R26, R11, 0x4, R18 ;  /* 0x000000040b1a7825 */ /* 0x001fca00078e0012 */
[----:B------:R0:W5:Y:S02]  /*0350*/  LDG.E R24, desc[UR8][R26.64] ;  /* 0x000000081a187981 */ /* 0x000164000c1e1900 */
[----:B0-----:R-:W-:-:S04]  /*0360*/  IMAD.WIDE.U32 R26, R13, 0x4, R18 ;  /* 0x000000040d1a7825 */ /* 0x001fc800078e0012 */
[----:B---3--:R-:W-:Y:S02]  /*0370*/  FFMA R10, R14, R12, R10 ;  /* 0x0000000c0e0a7223 */ /* 0x008fe4000000000a */
[----:B------:R-:W2:Y:S02]  /*0380*/  LDG.E R14, desc[UR8][R20.64+0x4] ;  /* 0x00000408140e7981 */ /* 0x000ea4000c1e1900 */
[----:B----4-:R-:W-:Y:S01]  /*0390*/  FFMA R10, R28, R23, R10 ;  /* 0x000000171c0a7223 */ /* 0x010fe2000000000a */
[----:B------:R-:W-:Y:S01]  /*03a0*/  IMAD.WIDE.U32 R22, R15, 0x4, R18 ;  /* 0x000000040f167825 */ /* 0x000fe200078e0012 */
[----:B------:R-:W3:Y:S04]  /*03b0*/  LDG.E R12, desc[UR8][R20.64+0x8] ;  /* 0x00000808140c7981 */ /* 0x000ee8000c1e1900 */
[----:B------:R-:W4:Y:S01]  /*03c0*/  LDG.E R28, desc[UR8][R20.64+0xc] ;  /* 0x00000c08141c7981 */ /* 0x000f22000c1e1900 */
[----:B-----5:R-:W-:-:S03]  /*03d0*/  FFMA R10, R16, R24, R10 ;  /* 0x00000018100a7223 */ /* 0x020fc6000000000a */
[----:B------:R-:W2:Y:S04]  /*03e0*/  LDG.E R23, desc[UR8][R22.64] ;  /* 0x0000000816177981 */ /* 0x000ea8000c1e1900 */
[----:B------:R0:W5:Y:S04]  /*03f0*/  LDG.E R24, desc[UR8][R26.64] ;  /* 0x000000081a187981 */ /* 0x000168000c1e1900 */
[----:B------:R-:W5:Y:S01]  /*0400*/  LDG.E R16, desc[UR8][R20.64] ;  /* 0x0000000814107981 */ /* 0x000f62000c1e1900 */
[----:B0-----:R-:W-:-:S04]  /*0410*/  IMAD.WIDE.U32 R26, R17, 0x4, R18 ;  /* 0x00000004111a7825 */ /* 0x001fc800078e0012 */
[----:B------:R-:W-:Y:S02]  /*0420*/  IMAD.WIDE.U32 R18, R25, 0x4, R18 ;  /* 0x0000000419127825 */ /* 0x000fe400078e0012 */
[----:B------:R-:W3:Y:S04]  /*0430*/  LDG.E R27, desc[UR8][R26.64] ;  /* 0x000000081a1b7981 */ /* 0x000ee8000c1e1900 */
[----:B------:R-:W4:Y:S01]  /*0440*/  LDG.E R19, desc[UR8][R18.64] ;  /* 0x0000000812137981 */ /* 0x000f22000c1e1900 */
[----:B------:R-:W-:-:S04]  /*0450*/  IADD3 R6, PT, PT, R6, 0x8, RZ ;  /* 0x0000000806067810 */ /* 0x000fc80007ffe0ff */
[----:B------:R-:W-:Y:S02]  /*0460*/  ISETP.NE.AND P1, PT, R6, RZ, PT ;  /* 0x000000ff0600720c */ /* 0x000fe40003f25270 */
[C---:B------:R-:W-:Y:S02]  /*0470*/  LEA R9, R0.reuse, R9, 0x3 ;  /* 0x0000000900097211 */ /* 0x040fe400078e18ff */
[C---:B------:R-:W-:Y:S02]  /*0480*/  LEA R5, R0.reuse, R5, 0x3 ;  /* 0x0000000500057211 */ /* 0x040fe400078e18ff */
[C---:B------:R-:W-:Y:S02]  /*0490*/  LEA R11, R0.reuse, R11, 0x3 ;  /* 0x0000000b000b7211 */ /* 0x040fe400078e18ff */
[C---:B------:R-:W-:Y:S02]  /*04a0*/  LEA R13, R0.reuse, R13, 0x3 ;  /* 0x0000000d000d7211 */ /* 0x040fe400078e18ff */
[----:B------:R-:W-:-:S02]  /*04b0*/  LEA R15, R0, R15, 0x3 ;  /* 0x0000000f000f7211 */ /* 0x000fc400078e18ff */
[C---:B------:R-:W-:Y:S02]  /*04c0*/  LEA R17, R0.reuse, R17, 0x3 ;  /* 0x0000001100117211 */ /* 0x040fe400078e18ff */
[C---:B------:R-:W-:Y:S02]  /*04d0*/  LEA R25, R0.reuse, R25, 0x3 ;  /* 0x0000001900197211 */ /* 0x040fe400078e18ff */
[----:B------:R-:W-:Y:S02]  /*04e0*/  LEA R29, R0, R29, 0x3 ;  /* 0x0000001d001d7211 */ /* 0x000fe400078e18ff */
[----:B------:R-:W-:Y:S01]  /*04f0*/  IADD3 R8, PT, PT, R8, 0x8, RZ ;  /* 0x0000000808087810 */ /* 0x000fe20007ffe0ff */
[----:B-----5:R-:W-:-:S04]  /*0500*/  FFMA R10, R16, R24, R10 ;  /* 0x00000018100a7223 */ /* 0x020fc8000000000a */
[----:B--2---:R-:W-:-:S04]  /*0510*/  FFMA R10, R14, R23, R10 ;  /* 0x000000170e0a7223 */ /* 0x004fc8000000000a */
[----:B---3--:R-:W-:-:S04]  /*0520*/  FFMA R10, R12, R27, R10 ;  /* 0x0000001b0c0a7223 */ /* 0x008fc8000000000a */
[----:B----4-:R-:W-:Y:S01]  /*0530*/  FFMA R10, R28, R19, R10 ;  /* 0x000000131c0a7223 */ /* 0x010fe2000000000a */
[----:B------:R-:W-:Y:S06]  /*0540*/  @P1 BRA `(.L_x_1) ;  /* 0xfffffffc00401947 */ /* 0x000fec000383ffff */
.L_x_0:
[----:B------:R-:W-:Y:S05]  /*0550*/  @!P0 BRA `(.L_x_2) ;  /* 0x0000000000e48947 */ /* 0x000fea0003800000 */
[----:B------:R-:W-:Y:S02]  /*0560*/  ISETP.GE.U32.AND P0, PT, R2, 0x4, PT ;  /* 0x000000040200780c */ /* 0x000fe40003f06070 */
[----:B------:R-:W-:-:S04]  /*0570*/  LOP3.LUT R6, R0, 0x3, RZ, 0xc0, !PT ;  /* 0x0000000300067812 */ /* 0x000fc800078ec0ff */
[----:B------:R-:W-:-:S07]  /*0580*/  ISETP.NE.AND P1, PT, R6, RZ, PT ;  /* 0x000000ff0600720c */ /* 0x000fce0003f25270 */
[----:B------:R-:W-:Y:S06]  /*0590*/  @!P0 BRA `(.L_x_3) ;  /* 0x0000000000648947 */ /* 0x000fec0003800000 */
[----:B------:R-:W1:Y:S01]  /*05a0*/  LDC.64 R8, c[0x0][0x388] ;  /* 0x0000e200ff087b82 */ /* 0x000e620000000a00 */
[----:B------:R-:W-:Y:S01]  /*05b0*/  IMAD R19, R7, R0, R3 ;  /* 0x0000000007137224 */ /* 0x000fe200078e0203 */
[----:B------:R-:W-:-:S04]  /*05c0*/  IADD3 R5, PT, PT, R4, R7, RZ ;  /* 0x0000000704057210 */ /* 0x000fc80007ffe0ff */
[-C--:B------:R-:W-:Y:S02]  /*05d0*/  IADD3 R17, PT, PT, R19, R0.reuse, RZ ;  /* 0x0000000013117210 */ /* 0x080fe40007ffe0ff */
[----:B------:R-:W2:Y:S02]  /*05e0*/  LDC.64 R12, c[0x0][0x380] ;  /* 0x0000e000ff0c7b82 */ /* 0x000ea40000000a00 */
[----:B------:R-:W-:Y:S01]  /*05f0*/  IADD3 R11, PT, PT, R17, R0, RZ ;  /* 0x00000000110b7210 */ /* 0x000fe20007ffe0ff */
[----:B-1----:R-:W-:-:S04]  /*0600*/  IMAD.WIDE.U32 R18, R19, 0x4, R8 ;  /* 0x0000000413127825 */ /* 0x002fc800078e0008 */
[----:B------:R-:W-:Y:S02]  /*0610*/  IMAD.WIDE.U32 R16, R17, 0x4, R8 ;  /* 0x0000000411107825 */ /* 0x000fe400078e0008 */
[----:B0-----:R-:W3:Y:S02]  /*0620*/  LDG.E R18, desc[UR8][R18.64] ;  /* 0x0000000812127981 */ /* 0x001ee4000c1e1900 */
[----:B--2---:R-:W-:Y:S02]  /*0630*/  IMAD.WIDE R12, R5, 0x4, R12 ;  /* 0x00000004050c7825 */ /* 0x004fe400078e020c */
[----:B------:R-:W2:Y:S02]  /*0640*/  LDG.E R16, desc[UR8][R16.64] ;  /* 0x0000000810107981 */ /* 0x000ea4000c1e1900 */
[C-C-:B------:R-:W-:Y:S01]  /*0650*/  IMAD.WIDE.U32 R14, R11.reuse, 0x4, R8.reuse ;  /* 0x000000040b0e7825 */ /* 0x140fe200078e0008 */
[----:B------:R-:W-:Y:S01]  /*0660*/  IADD3 R11, PT, PT, R11, R0, RZ ;  /* 0x000000000b0b7210 */ /* 0x000fe20007ffe0ff */
[----:B------:R-:W3:Y:S04]  /*0670*/  LDG.E R5, desc[UR8][R12.64] ;  /* 0x000000080c057981 */ /* 0x000ee8000c1e1900 */
[----:B------:R-:W2:Y:S01]  /*0680*/  LDG.E R2, desc[UR8][R12.64+0x4] ;  /* 0x000004080c027981 */ /* 0x000ea2000c1e1900 */
[----:B------:R-:W-:-:S03]  /*0690*/  IMAD.WIDE.U32 R8, R11, 0x4, R8 ;  /* 0x000000040b087825 */ /* 0x000fc600078e0008 */
[----:B------:R-:W4:Y:S04]  /*06a0*/  LDG.E R14, desc[UR8][R14.64] ;  /* 0x000000080e0e7981 */ /* 0x000f28000c1e1900 */
[----:B------:R-:W4:Y:S04]  /*06b0*/  LDG.E R11, desc[UR8][R12.64+0x8] ;  /* 0x000008080c0b7981 */ /* 0x000f28000c1e1900 */
[----:B------:R-:W5:Y:S04]  /*06c0*/  LDG.E R21, desc[UR8][R12.64+0xc] ;  /* 0x00000c080c157981 */ /* 0x000f68000c1e1900 */
[----:B------:R-:W5:Y:S01]  /*06d0*/  LDG.E R8, desc[UR8][R8.64] ;  /* 0x0000000808087981 */ /* 0x000f62000c1e1900 */
[----:B------:R-:W-:Y:S01]  /*06e0*/  IADD3 R7, PT, PT, R7, 0x4, RZ ;  /* 0x0000000407077810 */ /* 0x000fe20007ffe0ff */
[----:B---3--:R-:W-:-:S04]  /*06f0*/  FFMA R5, R5, R18, R10 ;  /* 0x0000001205057223 */ /* 0x008fc8000000000a */
[----:B--2---:R-:W-:-:S04]  /*0700*/  FFMA R2, R2, R16, R5 ;  /* 0x0000001002027223 */ /* 0x004fc80000000005 */
[----:B----4-:R-:W-:-:S04]  /*0710*/  FFMA R2, R11, R14, R2 ;  /* 0x0000000e0b027223 */ /* 0x010fc80000000002 */
[----:B-----5:R-:W-:-:S07]  /*0720*/  FFMA R10, R21, R8, R2 ;  /* 0x00000008150a7223 */ /* 0x020fce0000000002 */
.L_x_3:
[----:B------:R-:W-:Y:S05]  /*0730*/  @!P1 BRA `(.L_x_2) ;  /* 0x00000000006c9947 */ /* 0x000fea0003800000 */
[----:B------:R-:W1:Y:S01]  /*0740*/  LDC.64 R18, c[0x0][0x388] ;  /* 0x0000e200ff127b82 */ /* 0x000e620000000a00 */
[----:B------:R-:W-:Y:S02]  /*0750*/  ISETP.NE.AND P0, PT, R6, 0x1, PT ;  /* 0x000000010600780c */ /* 0x000fe40003f05270 */
[----:B------:R-:W-:-:S04]  /*0760*/  LOP3.LUT R2, R0, 0x1, RZ, 0xc0, !PT ;  /* 0x0000000100027812 */ /* 0x000fc800078ec0ff */
[----:B------:R-:W-:Y:S01]  /*0770*/  ISETP.NE.U32.AND P1, PT, R2, 0x1, PT ;  /* 0x000000010200780c */ /* 0x000fe20003f25070 */
[----:B------:R-:W2:Y:S06]  /*0780*/  LDC.64 R8, c[0x0][0x380] ;  /* 0x0000e000ff087b82 */ /* 0x000eac0000000a00 */
[C---:B------:R-:W-:Y:S01]  /*0790*/  @P0 IMAD R17, R7.reuse, R0, R3 ;  /* 0x0000000007110224 */ /* 0x040fe200078e0203 */
[----:B------:R-:W-:Y:S01]  /*07a0*/  @P0 IADD3 R5, PT, PT, R4, R7, RZ ;  /* 0x0000000704050210 */ /* 0x000fe20007ffe0ff */
[----:B------:R-:W3:Y:S01]  /*07b0*/  LDC.64 R14, c[0x0][0x380] ;  /* 0x0000e000ff0e7b82 */ /* 0x000ee20000000a00 */
[----:B------:R-:W-:-:S02]  /*07c0*/  @P0 IADD3 R7, PT, PT, R7, 0x2, RZ ;  /* 0x0000000207070810 */ /* 0x000fc40007ffe0ff */
[----:B------:R-:W-:-:S05]  /*07d0*/  @P0 IADD3 R11, PT, PT, R17, R0, RZ ;  /* 0x00000000110b0210 */ /* 0x000fca0007ffe0ff */
[----:B------:R-:W4:Y:S01]  /*07e0*/  LDC.64 R12, c[0x0][0x388] ;  /* 0x0000e200ff0c7b82 */ /* 0x000f220000000a00 */
[----:B-1----:R-:W-:-:S04]  /*07f0*/  @P0 IMAD.WIDE.U32 R16, R17, 0x4, R18 ;  /* 0x0000000411100825 */ /* 0x002fc800078e0012 */
[----:B------:R-:W-:Y:S02]  /*0800*/  @P0 IMAD.WIDE.U32 R18, R11, 0x4, R18 ;  /* 0x000000040b120825 */ /* 0x000fe400078e0012 */
[----:B0-----:R-:W5:Y:S02]  /*0810*/  @P0 LDG.E R16, desc[UR8][R16.64] ;  /* 0x0000000810100981 */ /* 0x001f64000c1e1900 */
[----:B--2---:R-:W-:Y:S01]  /*0820*/  @P0 IMAD.WIDE R8, R5, 0x4, R8 ;  /* 0x0000000405080825 */ /* 0x004fe200078e0208 */
[----:B------:R-:W-:Y:S01]  /*0830*/  @!P1 IADD3 R5, PT, PT, R4, R7, RZ ;  /* 0x0000000704059210 */ /* 0x000fe20007ffe0ff */
[----:B------:R-:W2:Y:S02]  /*0840*/  @P0 LDG.E R18, desc[UR8][R18.64] ;  /* 0x0000000812120981 */ /* 0x000ea4000c1e1900 */
[----:B------:R-:W-:Y:S02]  /*0850*/  @!P1 IMAD R7, R7, R0, R3 ;  /* 0x0000000007079224 */ /* 0x000fe400078e0203 */
[----:B------:R-:W5:Y:S01]  /*0860*/  @P0 LDG.E R11, desc[UR8][R8.64] ;  /* 0x00000008080b0981 */ /* 0x000f62000c1e1900 */
[----:B---3--:R-:W-:-:S03]  /*0870*/  @!P1 IMAD.WIDE R14, R5, 0x4, R14 ;  /* 0x00000004050e9825 */ /* 0x008fc600078e020e */
[----:B------:R-:W2:Y:S04]  /*0880*/  @P0 LDG.E R0, desc[UR8][R8.64+0x4] ;  /* 0x0000040808000981 */ /* 0x000ea8000c1e1900 */
[----:B------:R-:W3:Y:S01]  /*0890*/  @!P1 LDG.E R15, desc[UR8][R14.64] ;  /* 0x000000080e0f9981 */ /* 0x000ee2000c1e1900 */
[----:B----4-:R-:W-:-:S06]  /*08a0*/  @!P1 IMAD.WIDE.U32 R12, R7, 0x4, R12 ;  /* 0x00000004070c9825 */ /* 0x010fcc00078e000c */
[----:B------:R-:W3:Y:S01]  /*08b0*/  @!P1 LDG.E R12, desc[UR8][R12.64] ;  /* 0x000000080c0c9981 */ /* 0x000ee2000c1e1900 */
[----:B-----5:R-:W-:-:S04]  /*08c0*/  @P0 FFMA R11, R11, R16, R10 ;  /* 0x000000100b0b0223 */ /* 0x020fc8000000000a */
[----:B--2---:R-:W-:-:S04]  /*08d0*/  @P0 FFMA R10, R0, R18, R11 ;  /* 0x00000012000a0223 */ /* 0x004fc8000000000b */
[----:B---3--:R-:W-:-:S07]  /*08e0*/  @!P1 FFMA R10, R15, R12, R10 ;  /* 0x0000000c0f0a9223 */ /* 0x008fce000000000a */
.L_x_2:
[----:B------:R-:W1:Y:S01]  /*08f0*/  LDC.64 R6, c[0x0][0x390] ;  /* 0x0000e400ff067b82 */ /* 0x000e620000000a00 */
[----:B------:R-:W-:-:S05]  /*0900*/  IADD3 R3, PT, PT, R3, R4, RZ ;  /* 0x0000000403037210 */ /* 0x000fca0007ffe0ff */
[----:B-1----:R-:W-:-:S05]  /*0910*/  IMAD.WIDE R2, R3, 0x4, R6 ;  /* 0x0000000403027825 */ /* 0x002fca00078e0206 */
[----:B0-----:R-:W-:Y:S01]  /*0920*/  STG.E desc[UR8][R2.64], R10 ;  /* 0x0000000a02007986 */ /* 0x001fe2000c101908 */
[----:B------:R-:W-:Y:S05]  /*0930*/  EXIT ;  /* 0x000000000000794d */ /* 0x000fea0003800000 */
.L_x_4:
[----:B------:R-:W-:-:S00]  /*0940*/  BRA `(.L_x_4) ;  /* 0xfffffffc00fc7947 */ /* 0x000fc0000383ffff */
[----:B------:R-:W-:-:S00]  /*0950*/  NOP ;  /* 0x0000000000007918 */ /* 0x000fc00000000000 */
        /* <DEDUP_REMOVED lines=10> */
.L_x_5:


//--------------------- .nv.shared.reserved.0     --------------------------
	.section	.nv.shared.reserved.0,"aw",@nobits
	.weak		__nv_reservedSMEM_offset_0_alias
	.size		__nv_reservedSMEM_offset_0_alias, 0, 64
	.other		__nv_reservedSMEM_offset_0_alias,@"STO_CUDA_RESERVED_SHARED STV_DEFAULT"
__nv_reservedSMEM_offset_0_alias:
	.zero		0
	.zero		64


//--------------------- .nv.constant0._Z20matrixMultiplicationPfS_S_i --------------------------
	.section	.nv.constant0._Z20matrixMultiplicationPfS_S_i,"a",@progbits
	.sectionflags	@""
	.align	4
.nv.constant0._Z20matrixMultiplicationPfS_S_i:
	.zero		924


//--------------------- SYMBOLS --------------------------

	.type		.nv.reservedSmem.offset0,@object
	.size		.nv.reservedSmem.offset0,0x4
